//
// Generated by NVIDIA NVVM Compiler
//
// Compiler Build ID: CL-36424714
// Cuda compilation tools, release 13.0, V13.0.88
// Based on NVVM 20.0.0
//

.version 9.0
.target sm_100
.address_size 64

	// .globl	_Z11bitonicSwapPiiii

.visible .entry _Z11bitonicSwapPiiii(
	.param .u64 .ptr .align 1 _Z11bitonicSwapPiiii_param_0,
	.param .u32 _Z11bitonicSwapPiiii_param_1,
	.param .u32 _Z11bitonicSwapPiiii_param_2,
	.param .u32 _Z11bitonicSwapPiiii_param_3
)
{
	.reg .pred 	%p<4>;
	.reg .b32 	%r<23>;
	.reg .b64 	%rd<7>;

	ld.param.u64 	%rd3, [_Z11bitonicSwapPiiii_param_0];
	ld.param.u32 	%r7, [_Z11bitonicSwapPiiii_param_2];
	ld.param.u32 	%r8, [_Z11bitonicSwapPiiii_param_3];
	cvta.to.global.u64 	%rd4, %rd3;
	mov.u32 	%r9, %ctaid.x;
	mov.u32 	%r10, %ntid.x;
	mov.u32 	%r11, %tid.x;
	mad.lo.s32 	%r12, %r9, %r10, %r11;
	mov.u32 	%r13, %ctaid.y;
	mov.u32 	%r14, %ntid.y;
	mov.u32 	%r15, %tid.y;
	mad.lo.s32 	%r16, %r13, %r14, %r15;
	shr.s32 	%r17, %r7, 1;
	mad.lo.s32 	%r18, %r7, %r12, %r16;
	shr.u32 	%r19, %r12, %r8;
	and.b32  	%r20, %r19, 1;
	setp.eq.b32 	%p1, %r20, 1;
	mul.wide.s32 	%rd5, %r18, 4;
	add.s64 	%rd1, %rd4, %rd5;
	mul.wide.s32 	%rd6, %r17, 4;
	add.s64 	%rd2, %rd1, %rd6;
	@%p1 bra 	$L__BB0_2;
	ld.global.u32 	%r22, [%rd1];
	ld.global.u32 	%r21, [%rd2];
	setp.gt.s32 	%p3, %r22, %r21;
	@%p3 bra 	$L__BB0_3;
	bra.uni 	$L__BB0_4;
$L__BB0_2:
	ld.global.u32 	%r22, [%rd1];
	ld.global.u32 	%r21, [%rd2];
	setp.ge.s32 	%p2, %r22, %r21;
	@%p2 bra 	$L__BB0_4;
$L__BB0_3:
	st.global.u32 	[%rd1], %r21;
	st.global.u32 	[%rd2], %r22;
$L__BB0_4:
	ret;

}


// ===== COMPILED SASS (sm_100) =====

	.target	sm_100

	.elftype	@"ET_EXEC"


//--------------------- .note.nv.tkinfo           --------------------------
	.section	.note.nv.tkinfo,"",@"SHT_NOTE"
	.sectionflags	@"SHF_NOTE_NV_TKINFO"
	.tkinfo
        /*0018*/ 	.word	0x00000002
        /*0030*/ 	.string	""
        /*0030*/ 	.string	"ptxas"
        /*0030*/ 	.string	"Cuda compilation tools, release 13.0, V13.0.88"
        /*0030*/ 	.string	"Build cuda_13.0.r13.0/compiler.36424714_0"
        /*0030*/ 	.string	"-arch sm_100 -m 64 "



//--------------------- .note.nv.cuinfo           --------------------------
	.section	.note.nv.cuinfo,"",@"SHT_NOTE"
	.sectionflags	@"SHF_NOTE_NV_CUINFO"
        /*0018*/ 	.short	0x0002
        /*001a*/ 	.short	0x0064
        /*001c*/ 	.short	0x0082
	.zero		2


//--------------------- .nv.info                  --------------------------
	.section	.nv.info,"",@"SHT_CUDA_INFO"
	.align	4


	//----- nvinfo : EIATTR_REGCOUNT
	.align		4
        /*0000*/ 	.byte	0x04, 0x2f
        /*0002*/ 	.short	(.L_1 - .L_0)
	.align		4
.L_0:
        /*0004*/ 	.word	index@(_Z11bitonicSwapPiiii)
        /*0008*/ 	.word	0x0000000b


	//----- nvinfo : EIATTR_FRAME_SIZE
	.align		4
.L_1:
        /*000c*/ 	.byte	0x04, 0x11
        /*000e*/ 	.short	(.L_3 - .L_2)
	.align		4
.L_2:
        /*0010*/ 	.word	index@(_Z11bitonicSwapPiiii)
        /*0014*/ 	.word	0x00000000


	//----- nvinfo : EIATTR_MIN_STACK_SIZE
	.align		4
.L_3:
        /*0018*/ 	.byte	0x04, 0x12
        /*001a*/ 	.short	(.L_5 - .L_4)
	.align		4
.L_4:
        /*001c*/ 	.word	index@(_Z11bitonicSwapPiiii)
        /*0020*/ 	.word	0x00000000
.L_5:


//--------------------- .nv.compat                --------------------------
	.section	.nv.compat,"",@"SHT_CUDA_COMPAT_INFO"
	.align	4
        /*0000*/ 	.byte	0x02, 0x09, 0x00, 0x00, 0x02, 0x02, 0x01, 0x00, 0x02, 0x05, 0x05, 0x00, 0x03, 0x07, 0x01, 0x01
        /*0010*/ 	.byte	0x02, 0x03, 0x00, 0x00, 0x02, 0x06, 0x01, 0x00, 0x04, 0x0b, 0x08, 0x00, 0x09, 0x00, 0x00, 0x00
        /*0020*/ 	.byte	0x00, 0x00, 0x00, 0x00


//--------------------- .nv.info._Z11bitonicSwapPiiii --------------------------
	.section	.nv.info._Z11bitonicSwapPiiii,"",@"SHT_CUDA_INFO"
	.sectionflags	@""
	.align	4


	//----- nvinfo : EIATTR_CUDA_API_VERSION
	.align		4
        /*0000*/ 	.byte	0x04, 0x37
        /*0002*/ 	.short	(.L_7 - .L_6)
.L_6:
        /*0004*/ 	.word	0x00000082


	//----- nvinfo : EIATTR_KPARAM_INFO
	.align		4
.L_7:
        /*0008*/ 	.byte	0x04, 0x17
        /*000a*/ 	.short	(.L_9 - .L_8)
.L_8:
        /*000c*/ 	.word	0x00000000
        /*0010*/ 	.short	0x0003
        /*0012*/ 	.short	0x0010
        /*0014*/ 	.byte	0x00, 0xf0, 0x11, 0x00


	//----- nvinfo : EIATTR_KPARAM_INFO
	.align		4
.L_9:
        /*0018*/ 	.byte	0x04, 0x17
        /*001a*/ 	.short	(.L_11 - .L_10)
.L_10:
        /*001c*/ 	.word	0x00000000
        /*0020*/ 	.short	0x0002
        /*0022*/ 	.short	0x000c
        /*0024*/ 	.byte	0x00, 0xf0, 0x11, 0x00


	//----- nvinfo : EIATTR_KPARAM_INFO
	.align		4
.L_11:
        /*0028*/ 	.byte	0x04, 0x17
        /*002a*/ 	.short	(.L_13 - .L_12)
.L_12:
        /*002c*/ 	.word	0x00000000
        /*0030*/ 	.short	0x0001
        /*0032*/ 	.short	0x0008
        /*0034*/ 	.byte	0x00, 0xf0, 0x11, 0x00


	//----- nvinfo : EIATTR_KPARAM_INFO
	.align		4
.L_13:
        /*0038*/ 	.byte	0x04, 0x17
        /*003a*/ 	.short	(.L_15 - .L_14)
.L_14:
        /*003c*/ 	.word	0x00000000
        /*0040*/ 	.short	0x0000
        /*0042*/ 	.short	0x0000
        /*0044*/ 	.byte	0x00, 0xf5, 0x21, 0x00


	//----- nvinfo : EIATTR_SPARSE_MMA_MASK
	.align		4
.L_15:
        /*0048*/ 	.byte	0x03, 0x50
        /*004a*/ 	.short	0x0000


	//----- nvinfo : EIATTR_MAXREG_COUNT
	.align		4
        /*004c*/ 	.byte	0x03, 0x1b
        /*004e*/ 	.short	0x00ff


	//----- nvinfo : EIATTR_MERCURY_ISA_VERSION
	.align		4
        /*0050*/ 	.byte	0x03, 0x5f
        /*0052*/ 	.short	0x0101


	//----- nvinfo : EIATTR_VRC_CTA_INIT_COUNT
	.align		4
        /*0054*/ 	.byte	0x02, 0x4a
	.zero		1
	.zero		1


	//----- nvinfo : EIATTR_EXIT_INSTR_OFFSETS
	.align		4
        /*0058*/ 	.byte	0x04, 0x1c
        /*005a*/ 	.short	(.L_17 - .L_16)


	//   ....[0]....
.L_16:
        /*005c*/ 	.word	0x000001a0


	//   ....[1]....
        /*0060*/ 	.word	0x000001e0


	//   ....[2]....
        /*0064*/ 	.word	0x00000220


	//----- nvinfo : EIATTR_CRS_STACK_SIZE
	.align		4
.L_17:
        /*0068*/ 	.byte	0x04, 0x1e
        /*006a*/ 	.short	(.L_19 - .L_18)
.L_18:
        /*006c*/ 	.word	0x00000000


	//----- nvinfo : EIATTR_CBANK_PARAM_SIZE
	.align		4
.L_19:
        /*0070*/ 	.byte	0x03, 0x19
        /*0072*/ 	.short	0x0014


	//----- nvinfo : EIATTR_PARAM_CBANK
	.align		4
        /*0074*/ 	.byte	0x04, 0x0a
        /*0076*/ 	.short	(.L_21 - .L_20)
	.align		4
.L_20:
        /*0078*/ 	.word	index@(.nv.constant0._Z11bitonicSwapPiiii)
        /*007c*/ 	.short	0x0380
        /*007e*/ 	.short	0x0014


	//----- nvinfo : EIATTR_SW_WAR
	.align		4
.L_21:
        /*0080*/ 	.byte	0x04, 0x36
        /*0082*/ 	.short	(.L_23 - .L_22)
.L_22:
        /*0084*/ 	.word	0x00000008
.L_23:


//--------------------- .nv.callgraph             --------------------------
	.section	.nv.callgraph,"",@"SHT_CUDA_CALLGRAPH"
	.align	4
	.sectionentsize	8
	.align		4
        /*0000*/ 	.word	0x00000000
	.align		4
        /*0004*/ 	.word	0xffffffff
	.align		4
        /*0008*/ 	.word	0x00000000
	.align		4
        /*000c*/ 	.word	0xfffffffe
	.align		4
        /*0010*/ 	.word	0x00000000
	.align		4
        /*0014*/ 	.word	0xfffffffd
	.align		4
        /*0018*/ 	.word	0x00000000
	.align		4
        /*001c*/ 	.word	0xfffffffc


//--------------------- .text._Z11bitonicSwapPiiii --------------------------
	.section	.text._Z11bitonicSwapPiiii,"ax",@progbits
	.align	128
        .global         _Z11bitonicSwapPiiii
        .type           _Z11bitonicSwapPiiii,@function
        .size           _Z11bitonicSwapPiiii,(.L_x_4 - _Z11bitonicSwapPiiii)
        .other          _Z11bitonicSwapPiiii,@"STO_CUDA_ENTRY STV_DEFAULT"
_Z11bitonicSwapPiiii:
.text._Z11bitonicSwapPiiii:
[----:B------:R-:W-:Y:S01]  /*0000*/  LDC R1, c[0x0][0x37c] ;  /* 0x0000df00ff017b82 */ /* 0x000fe20000000800 */
[----:B------:R-:W0:Y:S07]  /*0010*/  S2R R5, SR_TID.X ;  /* 0x0000000000057919 */ /* 0x000e2e0000002100 */
[----:B------:R-:W0:Y:S01]  /*0020*/  S2UR UR4, SR_CTAID.X ;  /* 0x00000000000479c3 */ /* 0x000e220000002500 */
[----:B------:R-:W1:Y:S01]  /*0030*/  LDCU UR6, c[0x0][0x390] ;  /* 0x00007200ff0677ac */ /* 0x000e620008000800 */
[----:B------:R-:W-:Y:S01]  /*0040*/  BSSY.RECONVERGENT B0, `(.L_x_0) ;  /* 0x000001b000007945 */ /* 0x000fe20003800200 */
[----:B------:R-:W2:Y:S05]  /*0050*/  S2R R7, SR_TID.Y ;  /* 0x0000000000077919 */ /* 0x000eaa0000002200 */
[----:B------:R-:W0:Y:S08]  /*0060*/  LDC R0, c[0x0][0x360] ;  /* 0x0000d800ff007b82 */ /* 0x000e300000000800 */
[----:B------:R-:W2:Y:S08]  /*0070*/  S2UR UR5, SR_CTAID.Y ;  /* 0x00000000000579c3 */ /* 0x000eb00000002600 */
[----:B------:R-:W2:Y:S08]  /*0080*/  LDC R6, c[0x0][0x364] ;  /* 0x0000d900ff067b82 */ /* 0x000eb00000000800 */
[----:B------:R-:W3:Y:S01]  /*0090*/  LDC R8, c[0x0][0x38c] ;  /* 0x0000e300ff087b82 */ /* 0x000ee20000000800 */
[----:B0-----:R-:W-:-:S05]  /*00a0*/  IMAD R0, R0, UR4, R5 ;  /* 0x0000000400007c24 */ /* 0x001fca000f8e0205 */
[----:B-1----:R-:W-:Y:S02]  /*00b0*/  SHF.R.U32.HI R4, RZ, UR6, R0 ;  /* 0x00000006ff047c19 */ /* 0x002fe40008011600 */
[----:B------:R-:W0:Y:S02]  /*00c0*/  LDC.64 R2, c[0x0][0x380] ;  /* 0x0000e000ff027b82 */ /* 0x000e240000000a00 */
[----:B------:R-:W-:-:S04]  /*00d0*/  LOP3.LUT R4, R4, 0x1, RZ, 0xc0, !PT ;  /* 0x0000000104047812 */ /* 0x000fc800078ec0ff */
[----:B------:R-:W-:Y:S01]  /*00e0*/  ISETP.NE.U32.AND P0, PT, R4, 0x1, PT ;  /* 0x000000010400780c */ /* 0x000fe20003f05070 */
[----:B--2---:R-:W-:Y:S01]  /*00f0*/  IMAD R5, R6, UR5, R7 ;  /* 0x0000000506057c24 */ /* 0x004fe2000f8e0207 */
[----:B------:R-:W1:Y:S03]  /*0100*/  LDCU.64 UR4, c[0x0][0x358] ;  /* 0x00006b00ff0477ac */ /* 0x000e660008000a00 */
[----:B---3--:R-:W-:-:S04]  /*0110*/  IMAD R5, R0, R8, R5 ;  /* 0x0000000800057224 */ /* 0x008fc800078e0205 */
[----:B0-----:R-:W-:Y:S01]  /*0120*/  IMAD.WIDE R2, R5, 0x4, R2 ;  /* 0x0000000405027825 */ /* 0x001fe200078e0202 */
[----:B------:R-:W-:-:S05]  /*0130*/  SHF.R.S32.HI R5, RZ, 0x1, R8 ;  /* 0x00000001ff057819 */ /* 0x000fca0000011408 */
[----:B------:R-:W-:Y:S01]  /*0140*/  IMAD.WIDE R4, R5, 0x4, R2 ;  /* 0x0000000405047825 */ /* 0x000fe200078e0202 */
[----:B-1----:R-:W-:Y:S06]  /*0150*/  @!P0 BRA `(.L_x_1) ;  /* 0x0000000000148947 */ /* 0x002fec0003800000 */
[----:B------:R-:W2:Y:S04]  /*0160*/  LDG.E R7, desc[UR4][R2.64] ;  /* 0x0000000402077981 */ /* 0x000ea8000c1e1900 */
[----:B------:R-:W2:Y:S02]  /*0170*/  LDG.E R0, desc[UR4][R4.64] ;  /* 0x0000000404007981 */ /* 0x000ea4000c1e1900 */
[----:B--2---:R-:W-:-:S13]  /*0180*/  ISETP.GT.AND P0, PT, R7, R0, PT ;  /* 0x000000000700720c */ /* 0x004fda0003f04270 */
[----:B------:R-:W-:Y:S05]  /*0190*/  @P0 BRA `(.L_x_2) ;  /* 0x0000000000140947 */ /* 0x000fea0003800000 */
[----:B------:R-:W-:Y:S05]  /*01a0*/  EXIT ;  /* 0x000000000000794d */ /* 0x000fea0003800000 */
.L_x_1:
[----:B------:R-:W2:Y:S04]  /*01b0*/  LDG.E R7, desc[UR4][R2.64] ;  /* 0x0000000402077981 */ /* 0x000ea8000c1e1900 */
[----:B------:R-:W2:Y:S02]  /*01c0*/  LDG.E R0, desc[UR4][R4.64] ;  /* 0x0000000404007981 */ /* 0x000ea4000c1e1900 */
[----:B--2---:R-:W-:-:S13]  /*01d0*/  ISETP.GE.AND P0, PT, R7, R0, PT ;  /* 0x000000000700720c */ /* 0x004fda0003f06270 */
[----:B------:R-:W-:Y:S05]  /*01e0*/  @P0 EXIT ;  /* 0x000000000000094d */ /* 0x000fea0003800000 */
.L_x_2:
[----:B------:R-:W-:Y:S05]  /*01f0*/  BSYNC.RECONVERGENT B0 ;  /* 0x0000000000007941 */ /* 0x000fea0003800200 */
.L_x_0:
[----:B------:R-:W-:Y:S04]  /*0200*/  STG.E desc[UR4][R2.64], R0 ;  /* 0x0000000002007986 */ /* 0x000fe8000c101904 */
[----:B------:R-:W-:Y:S01]  /*0210*/  STG.E desc[UR4][R4.64], R7 ;  /* 0x0000000704007986 */ /* 0x000fe2000c101904 */
[----:B------:R-:W-:Y:S05]  /*0220*/  EXIT ;  /* 0x000000000000794d */ /* 0x000fea0003800000 */
.L_x_3:
[----:B------:R-:W-:-:S00]  /*0230*/  BRA `(.L_x_3) ;  /* 0xfffffffc00fc7947 */ /* 0x000fc0000383ffff */
[----:B------:R-:W-:-:S00]  /*0240*/  NOP ;  /* 0x0000000000007918 */ /* 0x000fc00000000000 */
        /* <DEDUP_REMOVED lines=11> */
.L_x_4:


//--------------------- .nv.shared.reserved.0     --------------------------
	.section	.nv.shared.reserved.0,"aw",@nobits
	.weak		__nv_reservedSMEM_offset_0_alias
	.size		__nv_reservedSMEM_offset_0_alias, 0, 64
	.other		__nv_reservedSMEM_offset_0_alias,@"STO_CUDA_RESERVED_SHARED STV_DEFAULT"
__nv_reservedSMEM_offset_0_alias:
	.zero		0
	.zero		64


//--------------------- .nv.constant0._Z11bitonicSwapPiiii --------------------------
	.section	.nv.constant0._Z11bitonicSwapPiiii,"a",@progbits
	.sectionflags	@""
	.align	4
.nv.constant0._Z11bitonicSwapPiiii:
	.zero		916


//--------------------- SYMBOLS --------------------------

	.type		.nv.reservedSmem.offset0,@object
	.size		.nv.reservedSmem.offset0,0x4
